	.headerflags	@"EF_CUDA_TEXMODE_UNIFIED EF_CUDA_64BIT_ADDRESS EF_CUDA_ACCELERATORS EF_CUDA_SM90 EF_CUDA_VIRTUAL_SM(EF_CUDA_SM90)"
	.elftype	@"ET_EXEC"


//--------------------- .nv.info                  --------------------------
	.section	.nv.info,"",@"SHT_CUDA_INFO"
	.align	4


	//----- nvinfo : EIATTR_REGCOUNT
	.align		4
        /*0000*/ 	.byte	0x04, 0x2f
        /*0002*/ 	.short	(.L_1 - .L_0)
	.align		4
.L_0:
        /*0004*/ 	.word	index@(triton_poi_fused_add_convolution_1)
        /*0008*/ 	.word	0x0000000e


	//----- nvinfo : EIATTR_MIN_STACK_SIZE
	.align		4
.L_1:
        /*000c*/ 	.byte	0x04, 0x12
        /*000e*/ 	.short	(.L_3 - .L_2)
	.align		4
.L_2:
        /*0010*/ 	.word	index@(triton_poi_fused_add_convolution_1)
        /*0014*/ 	.word	0x00000000


	//----- nvinfo : EIATTR_FRAME_SIZE
	.align		4
.L_3:
        /*0018*/ 	.byte	0x04, 0x11
        /*001a*/ 	.short	(.L_5 - .L_4)
	.align		4
.L_4:
        /*001c*/ 	.word	index@(triton_poi_fused_add_convolution_1)
        /*0020*/ 	.word	0x00000000


	//----- nvinfo : EIATTR_MIN_STACK_SIZE
	.align		4
.L_5:
        /*0024*/ 	.byte	0x04, 0x12
        /*0026*/ 	.short	(.L_7 - .L_6)
	.align		4
.L_6:
        /*0028*/ 	.word	index@(triton_poi_fused_add_convolution_1)
        /*002c*/ 	.word	0x00000000
.L_7:


//--------------------- .nv.info.triton_poi_fused_add_convolution_1 --------------------------
	.section	.nv.info.triton_poi_fused_add_convolution_1,"",@"SHT_CUDA_INFO"
	.sectionflags	@""
	.align	4


	//----- nvinfo : EIATTR_CUDA_API_VERSION
	.align		4
        /*0000*/ 	.byte	0x04, 0x37
        /*0002*/ 	.short	(.L_9 - .L_8)
.L_8:
        /*0004*/ 	.word	0x0000007c


	//----- nvinfo : EIATTR_KPARAM_INFO
	.align		4
.L_9:
        /*0008*/ 	.byte	0x04, 0x17
        /*000a*/ 	.short	(.L_11 - .L_10)
.L_10:
        /*000c*/ 	.word	0x00000000
        /*0010*/ 	.short	0x0003
        /*0012*/ 	.short	0x0018
        /*0014*/ 	.byte	0x00, 0xf0, 0x11, 0x00


	//----- nvinfo : EIATTR_KPARAM_INFO
	.align		4
.L_11:
        /*0018*/ 	.byte	0x04, 0x17
        /*001a*/ 	.short	(.L_13 - .L_12)
.L_12:
        /*001c*/ 	.word	0x00000000
        /*0020*/ 	.short	0x0002
        /*0022*/ 	.short	0x0010
        /*0024*/ 	.byte	0x00, 0xf4, 0x21, 0x00


	//----- nvinfo : EIATTR_KPARAM_INFO
	.align		4
.L_13:
        /*0028*/ 	.byte	0x04, 0x17
        /*002a*/ 	.short	(.L_15 - .L_14)
.L_14:
        /*002c*/ 	.word	0x00000000
        /*0030*/ 	.short	0x0001
        /*0032*/ 	.short	0x0008
        /*0034*/ 	.byte	0x00, 0xf4, 0x21, 0x00


	//----- nvinfo : EIATTR_KPARAM_INFO
	.align		4
.L_15:
        /*0038*/ 	.byte	0x04, 0x17
        /*003a*/ 	.short	(.L_17 - .L_16)
.L_16:
        /*003c*/ 	.word	0x00000000
        /*0040*/ 	.short	0x0000
        /*0042*/ 	.short	0x0000
        /*0044*/ 	.byte	0x00, 0xf4, 0x21, 0x00


	//----- nvinfo : EIATTR_SPARSE_MMA_MASK
	.align		4
.L_17:
        /*0048*/ 	.byte	0x03, 0x50
        /*004a*/ 	.short	0x0000


	//----- nvinfo : EIATTR_MAXREG_COUNT
	.align		4
        /*004c*/ 	.byte	0x03, 0x1b
        /*004e*/ 	.short	0x00ff


	//----- nvinfo : EIATTR_EXIT_INSTR_OFFSETS
	.align		4
        /*0050*/ 	.byte	0x04, 0x1c
        /*0052*/ 	.short	(.L_19 - .L_18)


	//   ....[0]....
.L_18:
        /*0054*/ 	.word	0x000001c0


	//----- nvinfo : EIATTR_REQNTID
	.align		4
.L_19:
        /*0058*/ 	.byte	0x04, 0x10
        /*005a*/ 	.short	(.L_21 - .L_20)
.L_20:
        /*005c*/ 	.word	0x00000100
        /*0060*/ 	.word	0x00000001
        /*0064*/ 	.word	0x00000001


	//----- nvinfo : EIATTR_CBANK_PARAM_SIZE
	.align		4
.L_21:
        /*0068*/ 	.byte	0x03, 0x19
        /*006a*/ 	.short	0x001c


	//----- nvinfo : EIATTR_PARAM_CBANK
	.align		4
        /*006c*/ 	.byte	0x04, 0x0a
        /*006e*/ 	.short	(.L_23 - .L_22)
	.align		4
.L_22:
        /*0070*/ 	.word	index@(.nv.constant0.triton_poi_fused_add_convolution_1)
        /*0074*/ 	.short	0x0210
        /*0076*/ 	.short	0x001c


	//----- nvinfo : EIATTR_SW_WAR
	.align		4
.L_23:
        /*0078*/ 	.byte	0x04, 0x36
        /*007a*/ 	.short	(.L_25 - .L_24)
.L_24:
        /*007c*/ 	.word	0x00000008
.L_25:


//--------------------- .nv.callgraph             --------------------------
	.section	.nv.callgraph,"",@"SHT_CUDA_CALLGRAPH"
	.align	4
	.sectionentsize	8
	.align		4
        /*0000*/ 	.word	0x00000000
	.align		4
        /*0004*/ 	.word	0xffffffff
	.align		4
        /*0008*/ 	.word	0x00000000
	.align		4
        /*000c*/ 	.word	0xfffffffe
	.align		4
        /*0010*/ 	.word	0x00000000
	.align		4
        /*0014*/ 	.word	0xfffffffd
	.align		4
        /*0018*/ 	.word	0x00000000
	.align		4
        /*001c*/ 	.word	0xfffffffc


//--------------------- .text.triton_poi_fused_add_convolution_1 --------------------------
	.section	.text.triton_poi_fused_add_convolution_1,"ax",@progbits
	.align	128
        .global         triton_poi_fused_add_convolution_1
        .type           triton_poi_fused_add_convolution_1,@function
        .size           triton_poi_fused_add_convolution_1,(.L_x_1 - triton_poi_fused_add_convolution_1)
        .other          triton_poi_fused_add_convolution_1,@"STO_CUDA_ENTRY STV_DEFAULT"
triton_poi_fused_add_convolution_1:
.text.triton_poi_fused_add_convolution_1:
[----:B------:R-:W-:Y:S01]  /*0000*/  LDC R1, c[0x0][0x28] ;  /* 0x00000a00ff017b82 */ /* 0x000fe20000000800 */
[----:B------:R-:W1:Y:S07]  /*0010*/  S2R R0, SR_TID.X ;  /* 0x0000000000007919 */ /* 0x000e6e0000002100 */
[----:B------:R-:W2:Y:S01]  /*0020*/  LDC.64 R6, c[0x0][0x220] ;  /* 0x00008800ff067b82 */ /* 0x000ea20000000a00 */
[----:B------:R-:W-:Y:S01]  /*0030*/  ULDC.64 UR4, c[0x0][0x208] ;  /* 0x0000820000047ab9 */ /* 0x000fe20000000a00 */
[----:B------:R-:W3:Y:S06]  /*0040*/  S2R R9, SR_CTAID.X ;  /* 0x0000000000097919 */ /* 0x000eec0000002500 */
[----:B------:R-:W4:Y:S08]  /*0050*/  LDC.64 R4, c[0x0][0x210] ;  /* 0x00008400ff047b82 */ /* 0x000f300000000a00 */
[----:B------:R-:W5:Y:S01]  /*0060*/  LDC.64 R2, c[0x0][0x218] ;  /* 0x00008600ff027b82 */ /* 0x000f620000000a00 */
[----:B-1----:R-:W-:-:S02]  /*0070*/  SHF.L.U32 R0, R0, 0x1, RZ ;  /* 0x0000000100007819 */ /* 0x002fc400000006ff */
[----:B---3--:R-:W-:Y:S02]  /*0080*/  SHF.R.S32.HI R8, RZ, 0x16, R9 ;  /* 0x00000016ff087819 */ /* 0x008fe40000011409 */
[----:B------:R-:W-:Y:S02]  /*0090*/  LOP3.LUT R0, R0, 0x1fe, RZ, 0xc0, !PT ;  /* 0x000001fe00007812 */ /* 0x000fe400078ec0ff */
[----:B------:R-:W-:Y:S02]  /*00a0*/  SGXT R8, R8, 0x1 ;  /* 0x000000010808781a */ /* 0x000fe40000000200 */
[----:B------:R-:W-:-:S04]  /*00b0*/  LEA R9, R9, R0, 0x9 ;  /* 0x0000000009097211 */ /* 0x000fc800078e48ff */
[----:B------:R-:W-:Y:S01]  /*00c0*/  LEA.HI R8, R8, R9, RZ, 0xc ;  /* 0x0000000908087211 */ /* 0x000fe200078f60ff */
[----:B----4-:R-:W-:-:S03]  /*00d0*/  IMAD.WIDE R4, R9, 0x4, R4 ;  /* 0x0000000409047825 */ /* 0x010fc600078e0204 */
[----:B------:R-:W-:Y:S01]  /*00e0*/  SHF.R.S32.HI R8, RZ, 0xc, R8 ;  /* 0x0000000cff087819 */ /* 0x000fe20000011408 */
[----:B-----5:R-:W-:-:S03]  /*00f0*/  IMAD.WIDE R2, R9, 0x4, R2 ;  /* 0x0000000409027825 */ /* 0x020fc600078e0202 */
[----:B------:R-:W-:-:S03]  /*0100*/  LEA.HI R0, R8, R8, RZ, 0x6 ;  /* 0x0000000808007211 */ /* 0x000fc600078f30ff */
[----:B------:R-:W3:Y:S01]  /*0110*/  LDG.E.64 R2, desc[UR4][R2.64] ;  /* 0x0000000402027981 */ /* 0x000ee2000c1e1b00 */
[----:B------:R-:W-:-:S04]  /*0120*/  LOP3.LUT R11, R0, 0xffffffc0, RZ, 0xc0, !PT ;  /* 0xffffffc0000b7812 */ /* 0x000fc800078ec0ff */
[----:B------:R-:W-:Y:S02]  /*0130*/  IADD3 R11, R8, -R11, RZ ;  /* 0x8000000b080b7210 */ /* 0x000fe40007ffe0ff */
[----:B------:R-:W4:Y:S03]  /*0140*/  LDG.E.64 R8, desc[UR4][R4.64] ;  /* 0x0000000404087981 */ /* 0x000f26000c1e1b00 */
[----:B--2---:R-:W-:-:S06]  /*0150*/  IMAD.WIDE R6, R11, 0x4, R6 ;  /* 0x000000040b067825 */ /* 0x004fcc00078e0206 */
[----:B------:R-:W4:Y:S02]  /*0160*/  LDG.E.EL R6, desc[UR4][R6.64] ;  /* 0x0000000406067981 */ /* 0x000f24000c2e1900 */
[--C-:B----4-:R-:W-:Y:S01]  /*0170*/  FADD R11, R8, R6.reuse ;  /* 0x00000006080b7221 */ /* 0x110fe20000000000 */
[----:B------:R-:W-:-:S03]  /*0180*/  FADD R0, R9, R6 ;  /* 0x0000000609007221 */ /* 0x000fc60000000000 */
[----:B---3--:R-:W-:Y:S01]  /*0190*/  FADD R8, R2, R11 ;  /* 0x0000000b02087221 */ /* 0x008fe20000000000 */
[----:B------:R-:W-:-:S05]  /*01a0*/  FADD R9, R3, R0 ;  /* 0x0000000003097221 */ /* 0x000fca0000000000 */
[----:B------:R-:W-:Y:S01]  /*01b0*/  STG.E.64 desc[UR4][R4.64], R8 ;  /* 0x0000000804007986 */ /* 0x000fe2000c101b04 */
[----:B------:R-:W-:Y:S05]  /*01c0*/  EXIT ;  /* 0x000000000000794d */ /* 0x000fea0003800000 */
.L_x_0:
[----:B------:R-:W-:-:S00]  /*01d0*/  BRA `(.L_x_0) ;  /* 0xfffffffc00fc7947 */ /* 0x000fc0000383ffff */
[----:B------:R-:W-:-:S00]  /*01e0*/  NOP ;  /* 0x0000000000007918 */ /* 0x000fc00000000000 */
        /* <DEDUP_REMOVED lines=9> */
.L_x_1:


//--------------------- .nv.constant0.triton_poi_fused_add_convolution_1 --------------------------
	.section	.nv.constant0.triton_poi_fused_add_convolution_1,"a",@progbits
	.sectionflags	@""
	.align	4
.nv.constant0.triton_poi_fused_add_convolution_1:
	.zero		556
